	.headerflags	@"EF_CUDA_TEXMODE_UNIFIED EF_CUDA_64BIT_ADDRESS EF_CUDA_ACCELERATORS EF_CUDA_SM90 EF_CUDA_VIRTUAL_SM(EF_CUDA_SM90)"
	.elftype	@"ET_EXEC"


//--------------------- .nv.info                  --------------------------
	.section	.nv.info,"",@"SHT_CUDA_INFO"
	.align	4


	//----- nvinfo : EIATTR_REGCOUNT
	.align		4
        /*0000*/ 	.byte	0x04, 0x2f
        /*0002*/ 	.short	(.L_3 - .L_2)
	.align		4
.L_2:
        /*0004*/ 	.word	index@(triton_poi_fused__native_batch_norm_legit_no_training_add_relu_17)
        /*0008*/ 	.word	0x00000020


	//----- nvinfo : EIATTR_MIN_STACK_SIZE
	.align		4
.L_3:
        /*000c*/ 	.byte	0x04, 0x12
        /*000e*/ 	.short	(.L_5 - .L_4)
	.align		4
.L_4:
        /*0010*/ 	.word	index@(triton_poi_fused__native_batch_norm_legit_no_training_add_relu_17)
        /*0014*/ 	.word	0x00000000


	//----- nvinfo : EIATTR_FRAME_SIZE
	.align		4
.L_5:
        /*0018*/ 	.byte	0x04, 0x11
        /*001a*/ 	.short	(.L_7 - .L_6)
	.align		4
.L_6:
        /*001c*/ 	.word	index@(triton_poi_fused__native_batch_norm_legit_no_training_add_relu_17)
        /*0020*/ 	.word	0x00000000


	//----- nvinfo : EIATTR_MIN_STACK_SIZE
	.align		4
.L_7:
        /*0024*/ 	.byte	0x04, 0x12
        /*0026*/ 	.short	(.L_9 - .L_8)
	.align		4
.L_8:
        /*0028*/ 	.word	index@(triton_poi_fused__native_batch_norm_legit_no_training_add_relu_17)
        /*002c*/ 	.word	0x00000000
.L_9:


//--------------------- .nv.info.triton_poi_fused__native_batch_norm_legit_no_training_add_relu_17 --------------------------
	.section	.nv.info.triton_poi_fused__native_batch_norm_legit_no_training_add_relu_17,"",@"SHT_CUDA_INFO"
	.sectionflags	@""
	.align	4


	//----- nvinfo : EIATTR_CUDA_API_VERSION
	.align		4
        /*0000*/ 	.byte	0x04, 0x37
        /*0002*/ 	.short	(.L_11 - .L_10)
.L_10:
        /*0004*/ 	.word	0x0000007c


	//----- nvinfo : EIATTR_KPARAM_INFO
	.align		4
.L_11:
        /*0008*/ 	.byte	0x04, 0x17
        /*000a*/ 	.short	(.L_13 - .L_12)
.L_12:
        /*000c*/ 	.word	0x00000000
        /*0010*/ 	.short	0x000b
        /*0012*/ 	.short	0x0058
        /*0014*/ 	.byte	0x00, 0xf0, 0x11, 0x00


	//----- nvinfo : EIATTR_KPARAM_INFO
	.align		4
.L_13:
        /*0018*/ 	.byte	0x04, 0x17
        /*001a*/ 	.short	(.L_15 - .L_14)
.L_14:
        /*001c*/ 	.word	0x00000000
        /*0020*/ 	.short	0x000a
        /*0022*/ 	.short	0x0050
        /*0024*/ 	.byte	0x00, 0xf4, 0x21, 0x00


	//----- nvinfo : EIATTR_KPARAM_INFO
	.align		4
.L_15:
        /*0028*/ 	.byte	0x04, 0x17
        /*002a*/ 	.short	(.L_17 - .L_16)
.L_16:
        /*002c*/ 	.word	0x00000000
        /*0030*/ 	.short	0x0009
        /*0032*/ 	.short	0x0048
        /*0034*/ 	.byte	0x00, 0xf4, 0x21, 0x00


	//----- nvinfo : EIATTR_KPARAM_INFO
	.align		4
.L_17:
        /*0038*/ 	.byte	0x04, 0x17
        /*003a*/ 	.short	(.L_19 - .L_18)
.L_18:
        /*003c*/ 	.word	0x00000000
        /*0040*/ 	.short	0x0008
        /*0042*/ 	.short	0x0040
        /*0044*/ 	.byte	0x00, 0xf4, 0x21, 0x00


	//----- nvinfo : EIATTR_KPARAM_INFO
	.align		4
.L_19:
        /*0048*/ 	.byte	0x04, 0x17
        /*004a*/ 	.short	(.L_21 - .L_20)
.L_20:
        /*004c*/ 	.word	0x00000000
        /*0050*/ 	.short	0x0007
        /*0052*/ 	.short	0x0038
        /*0054*/ 	.byte	0x00, 0xf4, 0x21, 0x00


	//----- nvinfo : EIATTR_KPARAM_INFO
	.align		4
.L_21:
        /*0058*/ 	.byte	0x04, 0x17
        /*005a*/ 	.short	(.L_23 - .L_22)
.L_22:
        /*005c*/ 	.word	0x00000000
        /*0060*/ 	.short	0x0006
        /*0062*/ 	.short	0x0030
        /*0064*/ 	.byte	0x00, 0xf4, 0x21, 0x00


	//----- nvinfo : EIATTR_KPARAM_INFO
	.align		4
.L_23:
        /*0068*/ 	.byte	0x04, 0x17
        /*006a*/ 	.short	(.L_25 - .L_24)
.L_24:
        /*006c*/ 	.word	0x00000000
        /*0070*/ 	.short	0x0005
        /*0072*/ 	.short	0x0028
        /*0074*/ 	.byte	0x00, 0xf4, 0x21, 0x00


	//----- nvinfo : EIATTR_KPARAM_INFO
	.align		4
.L_25:
        /*0078*/ 	.byte	0x04, 0x17
        /*007a*/ 	.short	(.L_27 - .L_26)
.L_26:
        /*007c*/ 	.word	0x00000000
        /*0080*/ 	.short	0x0004
        /*0082*/ 	.short	0x0020
        /*0084*/ 	.byte	0x00, 0xf4, 0x21, 0x00


	//----- nvinfo : EIATTR_KPARAM_INFO
	.align		4
.L_27:
        /*0088*/ 	.byte	0x04, 0x17
        /*008a*/ 	.short	(.L_29 - .L_28)
.L_28:
        /*008c*/ 	.word	0x00000000
        /*0090*/ 	.short	0x0003
        /*0092*/ 	.short	0x0018
        /*0094*/ 	.byte	0x00, 0xf4, 0x21, 0x00


	//----- nvinfo : EIATTR_KPARAM_INFO
	.align		4
.L_29:
        /*0098*/ 	.byte	0x04, 0x17
        /*009a*/ 	.short	(.L_31 - .L_30)
.L_30:
        /*009c*/ 	.word	0x00000000
        /*00a0*/ 	.short	0x0002
        /*00a2*/ 	.short	0x0010
        /*00a4*/ 	.byte	0x00, 0xf4, 0x21, 0x00


	//----- nvinfo : EIATTR_KPARAM_INFO
	.align		4
.L_31:
        /*00a8*/ 	.byte	0x04, 0x17
        /*00aa*/ 	.short	(.L_33 - .L_32)
.L_32:
        /*00ac*/ 	.word	0x00000000
        /*00b0*/ 	.short	0x0001
        /*00b2*/ 	.short	0x0008
        /*00b4*/ 	.byte	0x00, 0xf4, 0x21, 0x00


	//----- nvinfo : EIATTR_KPARAM_INFO
	.align		4
.L_33:
        /*00b8*/ 	.byte	0x04, 0x17
        /*00ba*/ 	.short	(.L_35 - .L_34)
.L_34:
        /*00bc*/ 	.word	0x00000000
        /*00c0*/ 	.short	0x0000
        /*00c2*/ 	.short	0x0000
        /*00c4*/ 	.byte	0x00, 0xf4, 0x21, 0x00


	//----- nvinfo : EIATTR_SPARSE_MMA_MASK
	.align		4
.L_35:
        /*00c8*/ 	.byte	0x03, 0x50
        /*00ca*/ 	.short	0x0000


	//----- nvinfo : EIATTR_MAXREG_COUNT
	.align		4
        /*00cc*/ 	.byte	0x03, 0x1b
        /*00ce*/ 	.short	0x00ff


	//----- nvinfo : EIATTR_EXIT_INSTR_OFFSETS
	.align		4
        /*00d0*/ 	.byte	0x04, 0x1c
        /*00d2*/ 	.short	(.L_37 - .L_36)


	//   ....[0]....
.L_36:
        /*00d4*/ 	.word	0x00000c90


	//----- nvinfo : EIATTR_REQNTID
	.align		4
.L_37:
        /*00d8*/ 	.byte	0x04, 0x10
        /*00da*/ 	.short	(.L_39 - .L_38)
.L_38:
        /*00dc*/ 	.word	0x00000080
        /*00e0*/ 	.word	0x00000001
        /*00e4*/ 	.word	0x00000001


	//----- nvinfo : EIATTR_CBANK_PARAM_SIZE
	.align		4
.L_39:
        /*00e8*/ 	.byte	0x03, 0x19
        /*00ea*/ 	.short	0x005c


	//----- nvinfo : EIATTR_PARAM_CBANK
	.align		4
        /*00ec*/ 	.byte	0x04, 0x0a
        /*00ee*/ 	.short	(.L_41 - .L_40)
	.align		4
.L_40:
        /*00f0*/ 	.word	index@(.nv.constant0.triton_poi_fused__native_batch_norm_legit_no_training_add_relu_17)
        /*00f4*/ 	.short	0x0210
        /*00f6*/ 	.short	0x005c


	//----- nvinfo : EIATTR_SW_WAR
	.align		4
.L_41:
        /*00f8*/ 	.byte	0x04, 0x36
        /*00fa*/ 	.short	(.L_43 - .L_42)
.L_42:
        /*00fc*/ 	.word	0x00000008
.L_43:


//--------------------- .nv.callgraph             --------------------------
	.section	.nv.callgraph,"",@"SHT_CUDA_CALLGRAPH"
	.align	4
	.sectionentsize	8
	.align		4
        /*0000*/ 	.word	0x00000000
	.align		4
        /*0004*/ 	.word	0xffffffff
	.align		4
        /*0008*/ 	.word	0x00000000
	.align		4
        /*000c*/ 	.word	0xfffffffe
	.align		4
        /*0010*/ 	.word	0x00000000
	.align		4
        /*0014*/ 	.word	0xfffffffd
	.align		4
        /*0018*/ 	.word	0x00000000
	.align		4
        /*001c*/ 	.word	0xfffffffc


//--------------------- .nv.constant4             --------------------------
	.section	.nv.constant4,"a",@progbits
	.align	8
	.align		8
.nv.constant4:
        /*0000*/ 	.dword	_$_str
	.align		8
        /*0008*/ 	.dword	_$_str_$_2


//--------------------- .text.triton_poi_fused__native_batch_norm_legit_no_training_add_relu_17 --------------------------
	.section	.text.triton_poi_fused__native_batch_norm_legit_no_training_add_relu_17,"ax",@progbits
	.align	128
        .global         triton_poi_fused__native_batch_norm_legit_no_training_add_relu_17
        .type           triton_poi_fused__native_batch_norm_legit_no_training_add_relu_17,@function
        .size           triton_poi_fused__native_batch_norm_legit_no_training_add_relu_17,(.L_x_1 - triton_poi_fused__native_batch_norm_legit_no_training_add_relu_17)
        .other          triton_poi_fused__native_batch_norm_legit_no_training_add_relu_17,@"STO_CUDA_ENTRY STV_DEFAULT"
triton_poi_fused__native_batch_norm_legit_no_training_add_relu_17:
.text.triton_poi_fused__native_batch_norm_legit_no_training_add_relu_17:
[----:B------:R-:W-:Y:S01]  /*0000*/  LDC R1, c[0x0][0x28] ;  /* 0x00000a00ff017b82 */ /* 0x000fe20000000800 */
[----:B------:R-:W1:Y:S07]  /*0010*/  S2R R0, SR_TID.X ;  /* 0x0000000000007919 */ /* 0x000e6e0000002100 */
[----:B------:R-:W2:Y:S01]  /*0020*/  LDC.64 R24, c[0x0][0x228] ;  /* 0x00008a00ff187b82 */ /* 0x000ea20000000a00 */
[----:B------:R-:W-:Y:S01]  /*0030*/  ULDC.64 UR4, c[0x0][0x208] ;  /* 0x0000820000047ab9 */ /* 0x000fe20000000a00 */
[----:B------:R-:W3:Y:S06]  /*0040*/  S2R R5, SR_CTAID.X ;  /* 0x0000000000057919 */ /* 0x000eec0000002500 */
[----:B------:R-:W4:Y:S08]  /*0050*/  LDC.64 R12, c[0x0][0x220] ;  /* 0x00008800ff0c7b82 */ /* 0x000f300000000a00 */
[----:B------:R-:W5:Y:S08]  /*0060*/  LDC.64 R18, c[0x0][0x218] ;  /* 0x00008600ff127b82 */ /* 0x000f700000000a00 */
[----:B------:R-:W5:Y:S01]  /*0070*/  LDC.64 R20, c[0x0][0x230] ;  /* 0x00008c00ff147b82 */ /* 0x000f620000000a00 */
[----:B-1----:R-:W-:-:S07]  /*0080*/  SHF.L.U32 R0, R0, 0x2, RZ ;  /* 0x0000000200007819 */ /* 0x002fce00000006ff */
[----:B------:R-:W1:Y:S01]  /*0090*/  LDC.64 R16, c[0x0][0x238] ;  /* 0x00008e00ff107b82 */ /* 0x000e620000000a00 */
[----:B---3--:R-:W-:Y:S02]  /*00a0*/  SHF.R.S32.HI R3, RZ, 0x15, R5 ;  /* 0x00000015ff037819 */ /* 0x008fe40000011405 */
[----:B------:R-:W-:Y:S02]  /*00b0*/  LOP3.LUT R0, R0, 0x1fc, RZ, 0xc0, !PT ;  /* 0x000001fc00007812 */ /* 0x000fe400078ec0ff */
[----:B------:R-:W-:Y:S02]  /*00c0*/  SGXT R3, R3, 0x1 ;  /* 0x000000010303781a */ /* 0x000fe40000000200 */
[----:B------:R-:W-:-:S04]  /*00d0*/  LEA R2, R5, R0, 0xa ;  /* 0x0000000005027211 */ /* 0x000fc800078e50ff */
[----:B------:R-:W-:-:S04]  /*00e0*/  LEA.HI R3, R3, R2, RZ, 0x8 ;  /* 0x0000000203037211 */ /* 0x000fc800078f40ff */
[----:B------:R-:W-:-:S04]  /*00f0*/  LOP3.LUT R3, R3, 0xffffff00, RZ, 0xc0, !PT ;  /* 0xffffff0003037812 */ /* 0x000fc800078ec0ff */
[----:B------:R-:W-:-:S05]  /*0100*/  IADD3 R0, R2, -R3, RZ ;  /* 0x8000000302007210 */ /* 0x000fca0007ffe0ff */
[----:B--2---:R-:W-:-:S06]  /*0110*/  IMAD.WIDE R24, R0, 0x4, R24 ;  /* 0x0000000400187825 */ /* 0x004fcc00078e0218 */
[----:B------:R-:W2:Y:S01]  /*0120*/  LDG.E.EL.128 R24, desc[UR4][R24.64] ;  /* 0x0000000418187981 */ /* 0x000ea2000c2e1d00 */
[----:B----4-:R-:W-:Y:S01]  /*0130*/  IMAD.WIDE R12, R0, 0x4, R12 ;  /* 0x00000004000c7825 */ /* 0x010fe200078e020c */
[----:B------:R-:W-:-:S03]  /*0140*/  HFMA2.MMA R28, -RZ, RZ, 1.625, 0 ;  /* 0x3e800000ff1c7435 */ /* 0x000fc600000001ff */
[----:B-----5:R-:W-:Y:S02]  /*0150*/  IMAD.WIDE R18, R2, 0x4, R18 ;  /* 0x0000000402127825 */ /* 0x020fe400078e0212 */
[----:B------:R-:W3:Y:S04]  /*0160*/  LDG.E.EL.128 R12, desc[UR4][R12.64] ;  /* 0x000000040c0c7981 */ /* 0x000ee8000c2e1d00 */
[----:B------:R-:W3:Y:S04]  /*0170*/  LDG.E.128 R8, desc[UR4][R18.64] ;  /* 0x0000000412087981 */ /* 0x000ee8000c1e1d00 */
[----:B------:R4:W5:Y:S01]  /*0180*/  LDG.E.128 R4, desc[UR4][R18.64+0x800] ;  /* 0x0008000412047981 */ /* 0x000962000c1e1d00 */
[----:B0-----:R-:W-:-:S04]  /*0190*/  IMAD.WIDE R20, R0, 0x4, R20 ;  /* 0x0000000400147825 */ /* 0x001fc800078e0214 */
[----:B-1----:R-:W-:Y:S02]  /*01a0*/  IMAD.WIDE R16, R0, 0x4, R16 ;  /* 0x0000000400107825 */ /* 0x002fe400078e0210 */
[----:B------:R-:W3:Y:S02]  /*01b0*/  LDG.E.EL.128 R20, desc[UR4][R20.64] ;  /* 0x0000000414147981 */ /* 0x000ee4000c2e1d00 */
[----:B--2---:R-:W-:-:S04]  /*01c0*/  FADD R3, R24, 9.9999997473787516356e-06 ;  /* 0x3727c5ac18037421 */ /* 0x004fc80000000000 */
[----:B------:R-:W0:Y:S02]  /*01d0*/  MUFU.SQRT R29, R3 ;  /* 0x00000003001d7308 */ /* 0x000e240000002000 */
[C---:B0-----:R-:W-:Y:S02]  /*01e0*/  FSETP.GT.AND P0, PT, R29.reuse, 8.50705917302346158658e+37, PT ;  /* 0x7e8000001d00780b */ /* 0x041fe40003f04000 */
[----:B------:R-:W-:-:S11]  /*01f0*/  FSETP.GEU.AND P1, PT, R29, 1.175494350822287508e-38, PT ;  /* 0x008000001d00780b */ /* 0x000fd60003f2e000 */
[----:B------:R-:W-:-:S04]  /*0200*/  @P0 FMUL R29, R29, 0.25 ;  /* 0x3e8000001d1d0820 */ /* 0x000fc80000400000 */
[----:B------:R-:W-:Y:S01]  /*0210*/  @!P1 FMUL R29, R29, 16777216 ;  /* 0x4b8000001d1d9820 */ /* 0x000fe20000400000 */
[----:B----4-:R-:W-:-:S05]  /*0220*/  FSEL R18, R28, 1, P0 ;  /* 0x3f8000001c127808 */ /* 0x010fca0000000000 */
[----:B------:R-:W0:Y:S01]  /*0230*/  MUFU.RCP R29, R29 ;  /* 0x0000001d001d7308 */ /* 0x000e220000001000 */
[----:B------:R-:W-:-:S04]  /*0240*/  @!P1 FMUL R18, R18, 16777216 ;  /* 0x4b80000012129820 */ /* 0x000fc80000400000 */
[----:B0-----:R-:W-:Y:S02]  /*0250*/  FMUL R3, R29, R18 ;  /* 0x000000121d037220 */ /* 0x001fe40000400000 */
[----:B------:R-:W2:Y:S01]  /*0260*/  LDG.E.EL.128 R16, desc[UR4][R16.64] ;  /* 0x0000000410107981 */ /* 0x000ea2000c2e1d00 */
[----:B------:R-:W-:-:S04]  /*0270*/  FADD R25, R25, 9.9999997473787516356e-06 ;  /* 0x3727c5ac19197421 */ /* 0x000fc80000000000 */
[----:B------:R-:W0:Y:S01]  /*0280*/  MUFU.SQRT R24, R25 ;  /* 0x0000001900187308 */ /* 0x000e220000002000 */
[----:B------:R-:W-:-:S07]  /*0290*/  FADD R26, R26, 9.9999997473787516356e-06 ;  /* 0x3727c5ac1a1a7421 */ /* 0x000fce0000000000 */
[----:B------:R-:W1:Y:S01]  /*02a0*/  MUFU.SQRT R26, R26 ;  /* 0x0000001a001a7308 */ /* 0x000e620000002000 */
[C---:B0-----:R-:W-:Y:S02]  /*02b0*/  FSETP.GT.AND P0, PT, R24.reuse, 8.50705917302346158658e+37, PT ;  /* 0x7e8000001800780b */ /* 0x041fe40003f04000 */
[----:B------:R-:W-:Y:S01]  /*02c0*/  FSETP.GEU.AND P3, PT, R24, 1.175494350822287508e-38, PT ;  /* 0x008000001800780b */ /* 0x000fe20003f6e000 */
[----:B------:R-:W-:-:S04]  /*02d0*/  FADD R27, R27, 9.9999997473787516356e-06 ;  /* 0x3727c5ac1b1b7421 */ /* 0x000fc80000000000 */
[----:B------:R-:W0:Y:S06]  /*02e0*/  MUFU.SQRT R29, R27 ;  /* 0x0000001b001d7308 */ /* 0x000e2c0000002000 */
[----:B------:R-:W-:Y:S01]  /*02f0*/  @P0 FMUL R24, R24, 0.25 ;  /* 0x3e80000018180820 */ /* 0x000fe20000400000 */
[----:B-1----:R-:W-:-:S03]  /*0300*/  FSETP.GT.AND P1, PT, R26, 8.50705917302346158658e+37, PT ;  /* 0x7e8000001a00780b */ /* 0x002fc60003f24000 */
[----:B------:R-:W-:Y:S01]  /*0310*/  @!P3 FMUL R24, R24, 16777216 ;  /* 0x4b8000001818b820 */ /* 0x000fe20000400000 */
[--C-:B---3--:R-:W-:Y:S01]  /*0320*/  FADD R8, R8, -R12.reuse ;  /* 0x8000000c08087221 */ /* 0x108fe20000000000 */
[----:B-----5:R-:W-:Y:S02]  /*0330*/  FADD R4, R4, -R12 ;  /* 0x8000000c04047221 */ /* 0x020fe40000000000 */
[----:B------:R-:W1:Y:S01]  /*0340*/  MUFU.RCP R12, R24 ;  /* 0x00000018000c7308 */ /* 0x000e620000001000 */
[----:B------:R-:W-:Y:S02]  /*0350*/  FSETP.GEU.AND P4, PT, R26, 1.175494350822287508e-38, PT ;  /* 0x008000001a00780b */ /* 0x000fe40003f8e000 */
[----:B------:R-:W-:Y:S02]  /*0360*/  FSEL R25, R28, 1, P0 ;  /* 0x3f8000001c197808 */ /* 0x000fe40000000000 */
[----:B0-----:R-:W-:Y:S01]  /*0370*/  FSETP.GT.AND P2, PT, R29, 8.50705917302346158658e+37, PT ;  /* 0x7e8000001d00780b */ /* 0x001fe20003f44000 */
[----:B------:R-:W-:-:S02]  /*0380*/  @P1 FMUL R26, R26, 0.25 ;  /* 0x3e8000001a1a1820 */ /* 0x000fc40000400000 */
[----:B------:R-:W-:Y:S01]  /*0390*/  @!P3 FMUL R25, R25, 16777216 ;  /* 0x4b8000001919b820 */ /* 0x000fe20000400000 */
[----:B------:R-:W-:Y:S01]  /*03a0*/  FMUL R8, R3, R8 ;  /* 0x0000000803087220 */ /* 0x000fe20000400000 */
[----:B------:R-:W-:Y:S01]  /*03b0*/  FSETP.GEU.AND P0, PT, R29, 1.175494350822287508e-38, PT ;  /* 0x008000001d00780b */ /* 0x000fe20003f0e000 */
[----:B------:R-:W-:-:S03]  /*03c0*/  FMUL R4, R3, R4 ;  /* 0x0000000403047220 */ /* 0x000fc60000400000 */
[----:B------:R-:W-:Y:S01]  /*03d0*/  @!P4 FMUL R26, R26, 16777216 ;  /* 0x4b8000001a1ac820 */ /* 0x000fe20000400000 */
[----:B-1----:R-:W-:Y:S02]  /*03e0*/  FMUL R12, R12, R25 ;  /* 0x000000190c0c7220 */ /* 0x002fe40000400000 */
[----:B------:R-:W0:Y:S01]  /*03f0*/  LDC.64 R24, c[0x0][0x250] ;  /* 0x00009400ff187b82 */ /* 0x000e220000000a00 */
[----:B------:R-:W-:Y:S01]  /*0400*/  @P2 FMUL R29, R29, 0.25 ;  /* 0x3e8000001d1d2820 */ /* 0x000fe20000400000 */
[----:B------:R-:W-:-:S04]  /*0410*/  FSEL R27, R28, 1, P1 ;  /* 0x3f8000001c1b7808 */ /* 0x000fc80000800000 */
[----:B------:R-:W-:Y:S01]  /*0420*/  @!P0 FMUL R29, R29, 16777216 ;  /* 0x4b8000001d1d8820 */ /* 0x000fe20000400000 */
[----:B------:R-:W-:Y:S01]  /*0430*/  @!P4 FMUL R27, R27, 16777216 ;  /* 0x4b8000001b1bc820 */ /* 0x000fe20000400000 */
[----:B0-----:R-:W-:-:S04]  /*0440*/  IMAD.WIDE R24, R0, 0x4, R24 ;  /* 0x0000000400187825 */ /* 0x001fc800078e0218 */
[C-C-:B--2---:R-:W-:Y:S02]  /*0450*/  FFMA R3, R20.reuse, R8, R16.reuse ;  /* 0x0000000814037223 */ /* 0x144fe40000000010 */
[----:B------:R-:W0:Y:S01]  /*0460*/  MUFU.RCP R8, R26 ;  /* 0x0000001a00087308 */ /* 0x000e220000001000 */
[----:B------:R-:W-:-:S07]  /*0470*/  FFMA R16, R20, R4, R16 ;  /* 0x0000000414107223 */ /* 0x000fce0000000010 */
[----:B------:R-:W1:Y:S01]  /*0480*/  MUFU.RCP R4, R29 ;  /* 0x0000001d00047308 */ /* 0x000e620000001000 */
[----:B0-----:R-:W-:Y:S01]  /*0490*/  FMUL R8, R8, R27 ;  /* 0x0000001b08087220 */ /* 0x001fe20000400000 */
[----:B------:R-:W-:-:S05]  /*04a0*/  FSEL R27, R28, 1, P2 ;  /* 0x3f8000001c1b7808 */ /* 0x000fca0001000000 */
[----:B------:R-:W-:-:S04]  /*04b0*/  @!P0 FMUL R27, R27, 16777216 ;  /* 0x4b8000001b1b8820 */ /* 0x000fc80000400000 */
[----:B-1----:R-:W-:Y:S02]  /*04c0*/  FMUL R4, R4, R27 ;  /* 0x0000001b04047220 */ /* 0x002fe40000400000 */
[----:B------:R-:W2:Y:S01]  /*04d0*/  LDG.E.EL.128 R24, desc[UR4][R24.64] ;  /* 0x0000000418187981 */ /* 0x000ea2000c2e1d00 */
[--C-:B------:R-:W-:Y:S01]  /*04e0*/  FADD R20, R5, -R13.reuse ;  /* 0x8000000d05147221 */ /* 0x100fe20000000000 */
[----:B------:R-:W-:Y:S01]  /*04f0*/  FADD R9, R9, -R13 ;  /* 0x8000000d09097221 */ /* 0x000fe20000000000 */
[----:B------:R-:W-:Y:S01]  /*0500*/  FADD R10, R10, -R14 ;  /* 0x8000000e0a0a7221 */ /* 0x000fe20000000000 */
[--C-:B------:R-:W-:Y:S01]  /*0510*/  FADD R11, R11, -R15.reuse ;  /* 0x8000000f0b0b7221 */ /* 0x100fe20000000000 */
[----:B------:R-:W-:Y:S01]  /*0520*/  FADD R7, R7, -R15 ;  /* 0x8000000f07077221 */ /* 0x000fe20000000000 */
[----:B--2---:R-:W-:Y:S01]  /*0530*/  FADD R5, R24, 9.9999997473787516356e-06 ;  /* 0x3727c5ac18057421 */ /* 0x004fe20000000000 */
[----:B------:R-:W-:-:S05]  /*0540*/  FADD R13, R25, 9.9999997473787516356e-06 ;  /* 0x3727c5ac190d7421 */ /* 0x000fca0000000000 */
[----:B------:R-:W0:Y:S08]  /*0550*/  MUFU.SQRT R5, R5 ;  /* 0x0000000500057308 */ /* 0x000e300000002000 */
[----:B------:R-:W1:Y:S01]  /*0560*/  MUFU.SQRT R13, R13 ;  /* 0x0000000d000d7308 */ /* 0x000e620000002000 */
[----:B------:R-:W-:Y:S01]  /*0570*/  FADD R27, R27, 9.9999997473787516356e-06 ;  /* 0x3727c5ac1b1b7421 */ /* 0x000fe20000000000 */
[----:B------:R-:W-:Y:S01]  /*0580*/  FADD R26, R26, 9.9999997473787516356e-06 ;  /* 0x3727c5ac1a1a7421 */ /* 0x000fe20000000000 */
[----:B------:R-:W-:Y:S01]  /*0590*/  FADD R24, R6, -R14 ;  /* 0x8000000e06187221 */ /* 0x000fe20000000000 */
[----:B0-----:R-:W-:-:S04]  /*05a0*/  FSETP.GT.AND P6, PT, R5, 8.50705917302346158658e+37, PT ;  /* 0x7e8000000500780b */ /* 0x001fc80003fc4000 */
[----:B------:R-:W0:Y:S01]  /*05b0*/  MUFU.SQRT R6, R27 ;  /* 0x0000001b00067308 */ /* 0x000e220000002000 */
[----:B------:R-:W-:Y:S02]  /*05c0*/  FSETP.GEU.AND P5, PT, R5, 1.175494350822287508e-38, PT ;  /* 0x008000000500780b */ /* 0x000fe40003fae000 */
[----:B-1----:R-:W-:-:S05]  /*05d0*/  FSETP.GT.AND P4, PT, R13, 8.50705917302346158658e+37, PT ;  /* 0x7e8000000d00780b */ /* 0x002fca0003f84000 */
[----:B------:R1:W2:Y:S01]  /*05e0*/  MUFU.SQRT R14, R26 ;  /* 0x0000001a000e7308 */ /* 0x0002a20000002000 */
[----:B------:R-:W-:Y:S01]  /*05f0*/  FSETP.GEU.AND P1, PT, R13, 1.175494350822287508e-38, PT ;  /* 0x008000000d00780b */ /* 0x000fe20003f2e000 */
[----:B------:R-:W-:-:S04]  /*0600*/  @P6 FMUL R5, R5, 0.25 ;  /* 0x3e80000005056820 */ /* 0x000fc80000400000 */
[----:B------:R-:W-:Y:S01]  /*0610*/  @!P5 FMUL R5, R5, 16777216 ;  /* 0x4b8000000505d820 */ /* 0x000fe20000400000 */
[----:B0-----:R-:W-:Y:S01]  /*0620*/  FSETP.GT.AND P2, PT, R6, 8.50705917302346158658e+37, PT ;  /* 0x7e8000000600780b */ /* 0x001fe20003f44000 */
[C---:B-1----:R-:W-:Y:S01]  /*0630*/  FMUL R26, R12.reuse, R9 ;  /* 0x000000090c1a7220 */ /* 0x042fe20000400000 */
[----:B------:R-:W-:Y:S01]  /*0640*/  @P4 FMUL R13, R13, 0.25 ;  /* 0x3e8000000d0d4820 */ /* 0x000fe20000400000 */
[----:B------:R0:W1:Y:S01]  /*0650*/  MUFU.RCP R9, R5 ;  /* 0x0000000500097308 */ /* 0x0000620000001000 */
[----:B------:R-:W-:Y:S01]  /*0660*/  FMUL R12, R12, R20 ;  /* 0x000000140c0c7220 */ /* 0x000fe20000400000 */
[C---:B--2---:R-:W-:Y:S02]  /*0670*/  FSETP.GT.AND P3, PT, R14.reuse, 8.50705917302346158658e+37, PT ;  /* 0x7e8000000e00780b */ /* 0x044fe40003f64000 */
[----:B------:R-:W-:Y:S01]  /*0680*/  @!P1 FMUL R13, R13, 16777216 ;  /* 0x4b8000000d0d9820 */ /* 0x000fe20000400000 */
[----:B------:R-:W-:Y:S01]  /*0690*/  FSETP.GEU.AND P0, PT, R14, 1.175494350822287508e-38, PT ;  /* 0x008000000e00780b */ /* 0x000fe20003f0e000 */
[----:B------:R-:W-:Y:S01]  /*06a0*/  FFMA R20, R21, R26, R17 ;  /* 0x0000001a15147223 */ /* 0x000fe20000000011 */
[----:B0-----:R-:W-:-:S02]  /*06b0*/  FSEL R5, R28, 1, P6 ;  /* 0x3f8000001c057808 */ /* 0x001fc40003000000 */
[----:B------:R-:W-:Y:S01]  /*06c0*/  FSETP.GEU.AND P6, PT, R6, 1.175494350822287508e-38, PT ;  /* 0x008000000600780b */ /* 0x000fe20003fce000 */
[----:B------:R-:W-:Y:S01]  /*06d0*/  FFMA R21, R21, R12, R17 ;  /* 0x0000000c15157223 */ /* 0x000fe20000000011 */
[----:B------:R0:W2:Y:S01]  /*06e0*/  MUFU.RCP R27, R13 ;  /* 0x0000000d001b7308 */ /* 0x0000a20000001000 */
[C---:B------:R-:W-:Y:S01]  /*06f0*/  FMUL R15, R8.reuse, R24 ;  /* 0x00000018080f7220 */ /* 0x040fe20000400000 */
[----:B------:R-:W-:Y:S01]  /*0700*/  FMUL R25, R8, R10 ;  /* 0x0000000a08197220 */ /* 0x000fe20000400000 */
[----:B------:R-:W-:Y:S02]  /*0710*/  FMUL R24, R4, R11 ;  /* 0x0000000b04187220 */ /* 0x000fe40000400000 */
[----:B------:R-:W3:Y:S01]  /*0720*/  LDC.64 R10, c[0x0][0x240] ;  /* 0x00009000ff0a7b82 */ /* 0x000ee20000000a00 */
[----:B------:R-:W-:Y:S01]  /*0730*/  @P2 FMUL R6, R6, 0.25 ;  /* 0x3e80000006062820 */ /* 0x000fe20000400000 */
[----:B------:R-:W-:-:S06]  /*0740*/  @P3 FMUL R14, R14, 0.25 ;  /* 0x3e8000000e0e3820 */ /* 0x000fcc0000400000 */
[----:B0-----:R-:W0:Y:S01]  /*0750*/  LDC.64 R12, c[0x0][0x248] ;  /* 0x00009200ff0c7b82 */ /* 0x001e220000000a00 */
[----:B------:R-:W-:Y:S01]  /*0760*/  @!P6 FMUL R6, R6, 16777216 ;  /* 0x4b8000000606e820 */ /* 0x000fe20000400000 */
[----:B------:R-:W-:-:S04]  /*0770*/  @!P0 FMUL R14, R14, 16777216 ;  /* 0x4b8000000e0e8820 */ /* 0x000fc80000400000 */
[----:B------:R3:W4:Y:S01]  /*0780*/  MUFU.RCP R26, R14 ;  /* 0x0000000e001a7308 */ /* 0x0007220000001000 */
[----:B------:R-:W-:Y:S01]  /*0790*/  FMUL R17, R4, R7 ;  /* 0x0000000704117220 */ /* 0x000fe20000400000 */
[C-C-:B------:R-:W-:Y:S01]  /*07a0*/  FFMA R25, R22.reuse, R25, R18.reuse ;  /* 0x0000001916197223 */ /* 0x140fe20000000012 */
[----:B------:R-:W-:-:S05]  /*07b0*/  FFMA R18, R22, R15, R18 ;  /* 0x0000000f16127223 */ /* 0x000fca0000000012 */
[----:B------:R-:W5:Y:S01]  /*07c0*/  MUFU.RCP R6, R6 ;  /* 0x0000000600067308 */ /* 0x000f620000001000 */
[----:B------:R-:W-:Y:S01]  /*07d0*/  @!P5 FMUL R5, R5, 16777216 ;  /* 0x4b8000000505d820 */ /* 0x000fe20000400000 */
[C---:B------:R-:W-:Y:S02]  /*07e0*/  FSEL R7, R28.reuse, 1, P4 ;  /* 0x3f8000001c077808 */ /* 0x040fe40002000000 */
[C---:B------:R-:W-:Y:S02]  /*07f0*/  FSEL R4, R28.reuse, 1, P3 ;  /* 0x3f8000001c047808 */ /* 0x040fe40001800000 */
[----:B------:R-:W-:Y:S01]  /*0800*/  FSEL R22, R28, 1, P2 ;  /* 0x3f8000001c167808 */ /* 0x000fe20001000000 */
[----:B-1----:R-:W-:Y:S01]  /*0810*/  FMUL R28, R9, R5 ;  /* 0x00000005091c7220 */ /* 0x002fe20000400000 */
[----:B------:R-:W-:Y:S01]  /*0820*/  @!P1 FMUL R7, R7, 16777216 ;  /* 0x4b80000007079820 */ /* 0x000fe20000400000 */
[----:B------:R-:W-:Y:S01]  /*0830*/  @!P0 FMUL R4, R4, 16777216 ;  /* 0x4b80000004048820 */ /* 0x000fe20000400000 */
[----:B0-----:R-:W-:-:S04]  /*0840*/  IMAD.WIDE R8, R0, 0x4, R12 ;  /* 0x0000000400087825 */ /* 0x001fc800078e020c */
[----:B------:R-:W-:Y:S01]  /*0850*/  @!P6 FMUL R22, R22, 16777216 ;  /* 0x4b8000001616e820 */ /* 0x000fe20000400000 */
[----:B---3--:R-:W-:-:S04]  /*0860*/  IMAD.WIDE R14, R2, 0x4, R10 ;  /* 0x00000004020e7825 */ /* 0x008fc800078e020a */
[----:B--2---:R-:W-:Y:S01]  /*0870*/  FMUL R27, R27, R7 ;  /* 0x000000071b1b7220 */ /* 0x004fe20000400000 */
[----:B----4-:R-:W-:Y:S01]  /*0880*/  FMUL R26, R26, R4 ;  /* 0x000000041a1a7220 */ /* 0x010fe20000400000 */
[----:B-----5:R-:W-:Y:S01]  /*0890*/  FMUL R22, R6, R22 ;  /* 0x0000001606167220 */ /* 0x020fe20000400000 */
[----:B------:R-:W2:Y:S04]  /*08a0*/  LDG.E.EL.128 R8, desc[UR4][R8.64] ;  /* 0x0000000408087981 */ /* 0x000ea8000c2e1d00 */
[----:B------:R-:W2:Y:S04]  /*08b0*/  LDG.E.128 R4, desc[UR4][R14.64] ;  /* 0x000000040e047981 */ /* 0x000ea8000c1e1d00 */
[----:B------:R-:W3:Y:S01]  /*08c0*/  LDG.E.128 R12, desc[UR4][R14.64+0x800] ;  /* 0x000800040e0c7981 */ /* 0x000ee2000c1e1d00 */
[----:B--2---:R-:W-:Y:S01]  /*08d0*/  FADD R4, R4, -R8 ;  /* 0x8000000804047221 */ /* 0x004fe20000000000 */
[--C-:B------:R-:W-:Y:S01]  /*08e0*/  FADD R5, R5, -R9.reuse ;  /* 0x8000000905057221 */ /* 0x100fe20000000000 */
[----:B------:R-:W-:Y:S01]  /*08f0*/  FADD R6, R6, -R10 ;  /* 0x8000000a06067221 */ /* 0x000fe20000000000 */
[----:B---3--:R-:W-:Y:S01]  /*0900*/  FADD R8, R12, -R8 ;  /* 0x800000080c087221 */ /* 0x008fe20000000000 */
[----:B------:R-:W-:Y:S01]  /*0910*/  FADD R9, R13, -R9 ;  /* 0x800000090d097221 */ /* 0x000fe20000000000 */
[----:B------:R-:W-:Y:S01]  /*0920*/  FADD R10, R14, -R10 ;  /* 0x8000000a0e0a7221 */ /* 0x000fe20000000000 */
[C---:B------:R-:W-:Y:S01]  /*0930*/  FMUL R13, R28.reuse, R4 ;  /* 0x000000041c0d7220 */ /* 0x040fe20000400000 */
[C---:B------:R-:W-:Y:S01]  /*0940*/  FMUL R14, R27.reuse, R5 ;  /* 0x000000051b0e7220 */ /* 0x040fe20000400000 */
[----:B------:R-:W-:Y:S01]  /*0950*/  FMUL R28, R28, R8 ;  /* 0x000000081c1c7220 */ /* 0x000fe20000400000 */
[----:B------:R-:W-:Y:S01]  /*0960*/  FMUL R27, R27, R9 ;  /* 0x000000091b1b7220 */ /* 0x000fe20000400000 */
[----:B------:R-:W0:Y:S08]  /*0970*/  LDC.64 R4, c[0x0][0x258] ;  /* 0x00009600ff047b82 */ /* 0x000e300000000a00 */
[----:B------:R-:W1:Y:S01]  /*0980*/  LDC.64 R8, c[0x0][0x260] ;  /* 0x00009800ff087b82 */ /* 0x000e620000000a00 */
[--C-:B------:R-:W-:Y:S01]  /*0990*/  FADD R12, R7, -R11.reuse ;  /* 0x8000000b070c7221 */ /* 0x100fe20000000000 */
[----:B------:R-:W-:Y:S01]  /*09a0*/  FADD R15, R15, -R11 ;  /* 0x8000000b0f0f7221 */ /* 0x000fe20000000000 */
[----:B0-----:R-:W-:-:S04]  /*09b0*/  IMAD.WIDE R4, R0, 0x4, R4 ;  /* 0x0000000400047825 */ /* 0x001fc800078e0204 */
[----:B-1----:R-:W-:-:S04]  /*09c0*/  IMAD.WIDE R8, R0, 0x4, R8 ;  /* 0x0000000400087825 */ /* 0x002fc800078e0208 */
[C---:B------:R-:W-:Y:S01]  /*09d0*/  FMUL R0, R26.reuse, R6 ;  /* 0x000000061a007220 */ /* 0x040fe20000400000 */
[----:B------:R-:W-:Y:S01]  /*09e0*/  FMUL R26, R26, R10 ;  /* 0x0000000a1a1a7220 */ /* 0x000fe20000400000 */
[----:B------:R-:W2:Y:S04]  /*09f0*/  LDG.E.EL.128 R4, desc[UR4][R4.64] ;  /* 0x0000000404047981 */ /* 0x000ea8000c2e1d00 */
[----:B------:R-:W2:Y:S01]  /*0a00*/  LDG.E.EL.128 R8, desc[UR4][R8.64] ;  /* 0x0000000408087981 */ /* 0x000ea2000c2e1d00 */
[C-C-:B------:R-:W-:Y:S01]  /*0a10*/  FFMA R24, R23.reuse, R24, R19.reuse ;  /* 0x0000001817187223 */ /* 0x140fe20000000013 */
[----:B------:R-:W-:Y:S01]  /*0a20*/  FFMA R17, R23, R17, R19 ;  /* 0x0000001117117223 */ /* 0x000fe20000000013 */
[C---:B------:R-:W-:Y:S01]  /*0a30*/  FMUL R12, R22.reuse, R12 ;  /* 0x0000000c160c7220 */ /* 0x040fe20000400000 */
[----:B------:R-:W-:Y:S01]  /*0a40*/  FMUL R22, R22, R15 ;  /* 0x0000000f16167220 */ /* 0x000fe20000400000 */
[C-C-:B--2---:R-:W-:Y:S01]  /*0a50*/  FFMA R23, R5.reuse, R14, R9.reuse ;  /* 0x0000000e05177223 */ /* 0x144fe20000000009 */
[C-C-:B------:R-:W-:Y:S01]  /*0a60*/  FFMA R13, R4.reuse, R13, R8.reuse ;  /* 0x0000000d040d7223 */ /* 0x140fe20000000008 */
[----:B------:R-:W-:Y:S01]  /*0a70*/  FFMA R19, R4, R28, R8 ;  /* 0x0000001c04137223 */ /* 0x000fe20000000008 */
[----:B------:R-:W-:-:S02]  /*0a80*/  FFMA R14, R5, R27, R9 ;  /* 0x0000001b050e7223 */ /* 0x000fc40000000009 */
[----:B------:R-:W0:Y:S01]  /*0a90*/  LDC.64 R4, c[0x0][0x210] ;  /* 0x00008400ff047b82 */ /* 0x000e220000000a00 */
[----:B------:R-:W-:Y:S01]  /*0aa0*/  FADD R8, R13, R3 ;  /* 0x000000030d087221 */ /* 0x000fe20000000000 */
[C-C-:B------:R-:W-:Y:S01]  /*0ab0*/  FFMA R0, R6.reuse, R0, R10.reuse ;  /* 0x0000000006007223 */ /* 0x140fe2000000000a */
[----:B------:R-:W-:Y:S01]  /*0ac0*/  FFMA R15, R6, R26, R10 ;  /* 0x0000001a060f7223 */ /* 0x000fe2000000000a */
[C-C-:B------:R-:W-:Y:S01]  /*0ad0*/  FFMA R9, R7.reuse, R12, R11.reuse ;  /* 0x0000000c07097223 */ /* 0x140fe2000000000b */
[----:B------:R-:W-:Y:S01]  /*0ae0*/  FFMA R22, R7, R22, R11 ;  /* 0x0000001607167223 */ /* 0x000fe2000000000b */
[----:B------:R-:W-:Y:S01]  /*0af0*/  FSETP.GEU.AND P6, PT, R3, -R13, PT ;  /* 0x8000000d0300720b */ /* 0x000fe20003fce000 */
[----:B------:R-:W-:Y:S01]  /*0b00*/  FADD R10, R0, R25 ;  /* 0x00000019000a7221 */ /* 0x000fe20000000000 */
[----:B------:R-:W-:Y:S01]  /*0b10*/  FSETP.GEU.AND P5, PT, R20, -R23, PT ;  /* 0x800000171400720b */ /* 0x000fe20003fae000 */
[----:B------:R-:W-:Y:S01]  /*0b20*/  FADD R20, R23, R20 ;  /* 0x0000001417147221 */ /* 0x000fe20000000000 */
[----:B------:R-:W-:Y:S01]  /*0b30*/  FSETP.GEU.AND P3, PT, R16, -R19, PT ;  /* 0x800000131000720b */ /* 0x000fe20003f6e000 */
[----:B------:R-:W-:Y:S01]  /*0b40*/  FADD R16, R19, R16 ;  /* 0x0000001013107221 */ /* 0x000fe20000000000 */
[----:B------:R-:W-:Y:S01]  /*0b50*/  FSETP.GEU.AND P2, PT, R21, -R14, PT ;  /* 0x8000000e1500720b */ /* 0x000fe20003f4e000 */
[----:B------:R-:W-:Y:S01]  /*0b60*/  FADD R14, R14, R21 ;  /* 0x000000150e0e7221 */ /* 0x000fe20000000000 */
[----:B------:R-:W-:Y:S01]  /*0b70*/  FADD R6, R15, R18 ;  /* 0x000000120f067221 */ /* 0x000fe20000000000 */
[----:B------:R-:W-:Y:S01]  /*0b80*/  FADD R7, R22, R17 ;  /* 0x0000001116077221 */ /* 0x000fe20000000000 */
[----:B------:R-:W-:Y:S01]  /*0b90*/  FSEL R8, R8, RZ, P6 ;  /* 0x000000ff08087208 */ /* 0x000fe20003000000 */
[----:B------:R-:W-:Y:S01]  /*0ba0*/  FADD R11, R9, R24 ;  /* 0x00000018090b7221 */ /* 0x000fe20000000000 */
[----:B------:R-:W-:-:S02]  /*0bb0*/  FSETP.GEU.AND P4, PT, R25, -R0, PT ;  /* 0x800000001900720b */ /* 0x000fc40003f8e000 */
[----:B------:R-:W-:Y:S02]  /*0bc0*/  FSETP.GEU.AND P1, PT, R18, -R15, PT ;  /* 0x8000000f1200720b */ /* 0x000fe40003f2e000 */
[----:B------:R-:W-:Y:S02]  /*0bd0*/  FSETP.GEU.AND P0, PT, R17, -R22, PT ;  /* 0x800000161100720b */ /* 0x000fe40003f0e000 */
[----:B------:R-:W-:Y:S01]  /*0be0*/  FSETP.GEU.AND P6, PT, R24, -R9, PT ;  /* 0x800000091800720b */ /* 0x000fe20003fce000 */
[----:B0-----:R-:W-:Y:S01]  /*0bf0*/  IMAD.WIDE R2, R2, 0x4, R4 ;  /* 0x0000000402027825 */ /* 0x001fe200078e0204 */
[----:B------:R-:W-:Y:S02]  /*0c00*/  FSEL R9, R20, RZ, P5 ;  /* 0x000000ff14097208 */ /* 0x000fe40002800000 */
[----:B------:R-:W-:Y:S02]  /*0c10*/  FSEL R10, R10, RZ, P4 ;  /* 0x000000ff0a0a7208 */ /* 0x000fe40002000000 */
[----:B------:R-:W-:-:S02]  /*0c20*/  FSEL R4, R16, RZ, P3 ;  /* 0x000000ff10047208 */ /* 0x000fc40001800000 */
[----:B------:R-:W-:Y:S02]  /*0c30*/  FSEL R5, R14, RZ, P2 ;  /* 0x000000ff0e057208 */ /* 0x000fe40001000000 */
[----:B------:R-:W-:Y:S02]  /*0c40*/  FSEL R6, R6, RZ, P1 ;  /* 0x000000ff06067208 */ /* 0x000fe40000800000 */
[----:B------:R-:W-:Y:S02]  /*0c50*/  FSEL R11, R11, RZ, P6 ;  /* 0x000000ff0b0b7208 */ /* 0x000fe40003000000 */
[----:B------:R-:W-:-:S03]  /*0c60*/  FSEL R7, R7, RZ, P0 ;  /* 0x000000ff07077208 */ /* 0x000fc60000000000 */
[----:B------:R-:W-:Y:S04]  /*0c70*/  STG.E.128 desc[UR4][R2.64], R8 ;  /* 0x0000000802007986 */ /* 0x000fe8000c101d04 */
[----:B------:R-:W-:Y:S01]  /*0c80*/  STG.E.128 desc[UR4][R2.64+0x800], R4 ;  /* 0x0008000402007986 */ /* 0x000fe2000c101d04 */
[----:B------:R-:W-:Y:S05]  /*0c90*/  EXIT ;  /* 0x000000000000794d */ /* 0x000fea0003800000 */
.L_x_0:
[----:B------:R-:W-:-:S00]  /*0ca0*/  BRA `(.L_x_0) ;  /* 0xfffffffc00fc7947 */ /* 0x000fc0000383ffff */
[----:B------:R-:W-:-:S00]  /*0cb0*/  NOP ;  /* 0x0000000000007918 */ /* 0x000fc00000000000 */
        /* <DEDUP_REMOVED lines=12> */
.L_x_1:


//--------------------- .nv.global.init           --------------------------
	.section	.nv.global.init,"aw",@progbits
.nv.global.init:
	.type		_$_str,@object
	.size		_$_str,(_$_str_$_2 - _$_str)
_$_str:
        /*0000*/ 	.byte	0x5f, 0x5f, 0x43, 0x55, 0x44, 0x41, 0x5f, 0x46, 0x54, 0x5a, 0x00
	.type		_$_str_$_2,@object
	.size		_$_str_$_2,(.L_1 - _$_str_$_2)
_$_str_$_2:
        /*000b*/ 	.byte	0x5f, 0x5f, 0x43, 0x55, 0x44, 0x41, 0x5f, 0x50, 0x52, 0x45, 0x43, 0x5f, 0x53, 0x51, 0x52, 0x54
        /*001b*/ 	.byte	0x00
.L_1:


//--------------------- .nv.constant0.triton_poi_fused__native_batch_norm_legit_no_training_add_relu_17 --------------------------
	.section	.nv.constant0.triton_poi_fused__native_batch_norm_legit_no_training_add_relu_17,"a",@progbits
	.sectionflags	@""
	.align	4
.nv.constant0.triton_poi_fused__native_batch_norm_legit_no_training_add_relu_17:
	.zero		620
